//
// Generated by NVIDIA NVVM Compiler
//
// Compiler Build ID: CL-36424714
// Cuda compilation tools, release 13.0, V13.0.88
// Based on NVVM 20.0.0
//

.version 9.0
.target sm_100
.address_size 64

	// .globl	cuda_update_image

.visible .entry cuda_update_image(
	.param .u16 cuda_update_image_param_0,
	.param .u16 cuda_update_image_param_1,
	.param .f32 cuda_update_image_param_2,
	.param .u64 .ptr .align 1 cuda_update_image_param_3,
	.param .u64 .ptr .align 1 cuda_update_image_param_4,
	.param .u64 .ptr .align 1 cuda_update_image_param_5,
	.param .u64 .ptr .align 1 cuda_update_image_param_6,
	.param .f32 cuda_update_image_param_7,
	.param .u64 .ptr .align 1 cuda_update_image_param_8
)
{
	.reg .pred 	%p<10>;
	.reg .b16 	%rs<23>;
	.reg .b32 	%r<19>;
	.reg .b32 	%f<11>;
	.reg .b64 	%rd<19>;

	ld.param.u16 	%rs9, [cuda_update_image_param_0];
	ld.param.u16 	%r3, [cuda_update_image_param_1];
	ld.param.f32 	%f1, [cuda_update_image_param_2];
	ld.param.u64 	%rd2, [cuda_update_image_param_3];
	ld.param.u64 	%rd3, [cuda_update_image_param_4];
	ld.param.u64 	%rd4, [cuda_update_image_param_5];
	ld.param.u64 	%rd5, [cuda_update_image_param_6];
	ld.param.f32 	%f2, [cuda_update_image_param_7];
	ld.param.u64 	%rd6, [cuda_update_image_param_8];
	cvta.to.global.u64 	%rd1, %rd6;
	mov.u32 	%r7, %ctaid.x;
	mov.u32 	%r8, %ntid.x;
	mov.u32 	%r9, %tid.x;
	mad.lo.s32 	%r1, %r7, %r8, %r9;
	mov.u32 	%r10, %ctaid.y;
	mov.u32 	%r11, %ntid.y;
	mov.u32 	%r12, %tid.y;
	mad.lo.s32 	%r13, %r10, %r11, %r12;
	setp.le.s32 	%p1, %r3, %r1;
	setp.eq.s32 	%p2, %r13, 0;
	or.pred  	%p3, %p1, %p2;
	@%p3 bra 	$L__BB0_6;
	cvta.to.global.u64 	%rd7, %rd3;
	cvta.to.global.u64 	%rd8, %rd5;
	mad.lo.s32 	%r4, %r1, %r3, %r13;
	cvt.rn.f32.u32 	%f3, %r13;
	mul.f32 	%f4, %f1, %f3;
	cvt.rzi.s32.f32 	%r14, %f4;
	cvt.u32.u16 	%r15, %rs9;
	sub.s32 	%r16, %r3, %r1;
	cvt.rn.f32.s32 	%f5, %r16;
	mul.f32 	%f6, %f1, %f5;
	cvt.rzi.s32.f32 	%r17, %f6;
	mad.lo.s32 	%r5, %r14, %r15, %r17;
	mul.wide.s32 	%rd9, %r5, 4;
	add.s64 	%rd10, %rd7, %rd9;
	ld.global.f32 	%f7, [%rd10];
	div.rn.f32 	%f8, %f7, %f2;
	setp.gt.f32 	%p4, %f8, 0f3F800000;
	selp.f32 	%f9, 0f3F800000, %f8, %p4;
	mul.f32 	%f10, %f9, 0f437F0000;
	cvt.rzi.u32.f32 	%r6, %f10;
	cvt.s64.s32 	%rd11, %r4;
	add.s64 	%rd12, %rd8, %rd11;
	ld.global.u8 	%rs12, [%rd12];
	setp.ne.s16 	%p5, %rs12, 0;
	mov.b16 	%rs21, 127;
	mov.b16 	%rs20, 0;
	mov.u16 	%rs22, %rs21;
	@%p5 bra 	$L__BB0_5;
	ld.global.u8 	%rs14, [%rd1];
	setp.eq.s16 	%p6, %rs14, 0;
	mov.b16 	%rs21, 0;
	mov.u16 	%rs22, %rs21;
	@%p6 bra 	$L__BB0_4;
	cvt.s64.s32 	%rd13, %r5;
	cvta.to.global.u64 	%rd14, %rd4;
	add.s64 	%rd15, %rd14, %rd13;
	ld.global.u8 	%rs15, [%rd15];
	setp.eq.s16 	%p7, %rs15, 1;
	selp.b16 	%rs21, 100, 0, %p7;
	setp.eq.s16 	%p8, %rs15, 2;
	selp.s16 	%rs22, -1, 0, %p8;
$L__BB0_4:
	ld.global.u8 	%rs16, [%rd1+1];
	setp.eq.s16 	%p9, %rs16, 0;
	cvt.u16.u32 	%rs17, %r6;
	selp.b16 	%rs20, 0, %rs17, %p9;
$L__BB0_5:
	shl.b32 	%r18, %r4, 2;
	cvt.s64.s32 	%rd16, %r18;
	cvta.to.global.u64 	%rd17, %rd2;
	add.s64 	%rd18, %rd17, %rd16;
	st.global.u8 	[%rd18], %rs22;
	st.global.u8 	[%rd18+1], %rs21;
	st.global.u8 	[%rd18+2], %rs20;
$L__BB0_6:
	ret;

}


// ===== COMPILED SASS (sm_100) =====

	.target	sm_100

	.elftype	@"ET_EXEC"


//--------------------- .note.nv.tkinfo           --------------------------
	.section	.note.nv.tkinfo,"",@"SHT_NOTE"
	.sectionflags	@"SHF_NOTE_NV_TKINFO"
	.tkinfo
        /*0018*/ 	.word	0x00000002
        /*0030*/ 	.string	""
        /*0030*/ 	.string	"ptxas"
        /*0030*/ 	.string	"Cuda compilation tools, release 13.0, V13.0.88"
        /*0030*/ 	.string	"Build cuda_13.0.r13.0/compiler.36424714_0"
        /*0030*/ 	.string	"-arch sm_100 -m 64 "



//--------------------- .note.nv.cuinfo           --------------------------
	.section	.note.nv.cuinfo,"",@"SHT_NOTE"
	.sectionflags	@"SHF_NOTE_NV_CUINFO"
        /*0018*/ 	.short	0x0002
        /*001a*/ 	.short	0x0064
        /*001c*/ 	.short	0x0082
	.zero		2


//--------------------- .nv.info                  --------------------------
	.section	.nv.info,"",@"SHT_CUDA_INFO"
	.align	4


	//----- nvinfo : EIATTR_REGCOUNT
	.align		4
        /*0000*/ 	.byte	0x04, 0x2f
        /*0002*/ 	.short	(.L_1 - .L_0)
	.align		4
.L_0:
        /*0004*/ 	.word	index@(cuda_update_image)
        /*0008*/ 	.word	0x00000010


	//----- nvinfo : EIATTR_FRAME_SIZE
	.align		4
.L_1:
        /*000c*/ 	.byte	0x04, 0x11
        /*000e*/ 	.short	(.L_3 - .L_2)
	.align		4
.L_2:
        /*0010*/ 	.word	index@($__internal_0_$__cuda_sm3x_div_rn_noftz_f32_slowpath)
        /*0014*/ 	.word	0x00000000


	//----- nvinfo : EIATTR_FRAME_SIZE
	.align		4
.L_3:
        /*0018*/ 	.byte	0x04, 0x11
        /*001a*/ 	.short	(.L_5 - .L_4)
	.align		4
.L_4:
        /*001c*/ 	.word	index@(cuda_update_image)
        /*0020*/ 	.word	0x00000000


	//----- nvinfo : EIATTR_MIN_STACK_SIZE
	.align		4
.L_5:
        /*0024*/ 	.byte	0x04, 0x12
        /*0026*/ 	.short	(.L_7 - .L_6)
	.align		4
.L_6:
        /*0028*/ 	.word	index@(cuda_update_image)
        /*002c*/ 	.word	0x00000000
.L_7:


//--------------------- .nv.compat                --------------------------
	.section	.nv.compat,"",@"SHT_CUDA_COMPAT_INFO"
	.align	4
        /*0000*/ 	.byte	0x02, 0x09, 0x00, 0x00, 0x02, 0x02, 0x01, 0x00, 0x02, 0x05, 0x05, 0x00, 0x03, 0x07, 0x01, 0x01
        /*0010*/ 	.byte	0x02, 0x03, 0x00, 0x00, 0x02, 0x06, 0x01, 0x00, 0x04, 0x0b, 0x08, 0x00, 0x01, 0x00, 0x00, 0x00
        /*0020*/ 	.byte	0x00, 0x00, 0x00, 0x00


//--------------------- .nv.info.cuda_update_image --------------------------
	.section	.nv.info.cuda_update_image,"",@"SHT_CUDA_INFO"
	.sectionflags	@""
	.align	4


	//----- nvinfo : EIATTR_CUDA_API_VERSION
	.align		4
        /*0000*/ 	.byte	0x04, 0x37
        /*0002*/ 	.short	(.L_9 - .L_8)
.L_8:
        /*0004*/ 	.word	0x00000082


	//----- nvinfo : EIATTR_KPARAM_INFO
	.align		4
.L_9:
        /*0008*/ 	.byte	0x04, 0x17
        /*000a*/ 	.short	(.L_11 - .L_10)
.L_10:
        /*000c*/ 	.word	0x00000000
        /*0010*/ 	.short	0x0008
        /*0012*/ 	.short	0x0030
        /*0014*/ 	.byte	0x00, 0xf5, 0x21, 0x00


	//----- nvinfo : EIATTR_KPARAM_INFO
	.align		4
.L_11:
        /*0018*/ 	.byte	0x04, 0x17
        /*001a*/ 	.short	(.L_13 - .L_12)
.L_12:
        /*001c*/ 	.word	0x00000000
        /*0020*/ 	.short	0x0007
        /*0022*/ 	.short	0x0028
        /*0024*/ 	.byte	0x00, 0xf0, 0x11, 0x00


	//----- nvinfo : EIATTR_KPARAM_INFO
	.align		4
.L_13:
        /*0028*/ 	.byte	0x04, 0x17
        /*002a*/ 	.short	(.L_15 - .L_14)
.L_14:
        /*002c*/ 	.word	0x00000000
        /*0030*/ 	.short	0x0006
        /*0032*/ 	.short	0x0020
        /*0034*/ 	.byte	0x00, 0xf5, 0x21, 0x00


	//----- nvinfo : EIATTR_KPARAM_INFO
	.align		4
.L_15:
        /*0038*/ 	.byte	0x04, 0x17
        /*003a*/ 	.short	(.L_17 - .L_16)
.L_16:
        /*003c*/ 	.word	0x00000000
        /*0040*/ 	.short	0x0005
        /*0042*/ 	.short	0x0018
        /*0044*/ 	.byte	0x00, 0xf5, 0x21, 0x00


	//----- nvinfo : EIATTR_KPARAM_INFO
	.align		4
.L_17:
        /*0048*/ 	.byte	0x04, 0x17
        /*004a*/ 	.short	(.L_19 - .L_18)
.L_18:
        /*004c*/ 	.word	0x00000000
        /*0050*/ 	.short	0x0004
        /*0052*/ 	.short	0x0010
        /*0054*/ 	.byte	0x00, 0xf5, 0x21, 0x00


	//----- nvinfo : EIATTR_KPARAM_INFO
	.align		4
.L_19:
        /*0058*/ 	.byte	0x04, 0x17
        /*005a*/ 	.short	(.L_21 - .L_20)
.L_20:
        /*005c*/ 	.word	0x00000000
        /*0060*/ 	.short	0x0003
        /*0062*/ 	.short	0x0008
        /*0064*/ 	.byte	0x00, 0xf5, 0x21, 0x00


	//----- nvinfo : EIATTR_KPARAM_INFO
	.align		4
.L_21:
        /*0068*/ 	.byte	0x04, 0x17
        /*006a*/ 	.short	(.L_23 - .L_22)
.L_22:
        /*006c*/ 	.word	0x00000000
        /*0070*/ 	.short	0x0002
        /*0072*/ 	.short	0x0004
        /*0074*/ 	.byte	0x00, 0xf0, 0x11, 0x00


	//----- nvinfo : EIATTR_KPARAM_INFO
	.align		4
.L_23:
        /*0078*/ 	.byte	0x04, 0x17
        /*007a*/ 	.short	(.L_25 - .L_24)
.L_24:
        /*007c*/ 	.word	0x00000000
        /*0080*/ 	.short	0x0001
        /*0082*/ 	.short	0x0002
        /*0084*/ 	.byte	0x00, 0xf0, 0x09, 0x00


	//----- nvinfo : EIATTR_KPARAM_INFO
	.align		4
.L_25:
        /*0088*/ 	.byte	0x04, 0x17
        /*008a*/ 	.short	(.L_27 - .L_26)
.L_26:
        /*008c*/ 	.word	0x00000000
        /*0090*/ 	.short	0x0000
        /*0092*/ 	.short	0x0000
        /*0094*/ 	.byte	0x00, 0xf0, 0x09, 0x00


	//----- nvinfo : EIATTR_SPARSE_MMA_MASK
	.align		4
.L_27:
        /*0098*/ 	.byte	0x03, 0x50
        /*009a*/ 	.short	0x0000


	//----- nvinfo : EIATTR_MAXREG_COUNT
	.align		4
        /*009c*/ 	.byte	0x03, 0x1b
        /*009e*/ 	.short	0x00ff


	//----- nvinfo : EIATTR_MERCURY_ISA_VERSION
	.align		4
        /*00a0*/ 	.byte	0x03, 0x5f
        /*00a2*/ 	.short	0x0101


	//----- nvinfo : EIATTR_VRC_CTA_INIT_COUNT
	.align		4
        /*00a4*/ 	.byte	0x02, 0x4a
	.zero		1
	.zero		1


	//----- nvinfo : EIATTR_EXIT_INSTR_OFFSETS
	.align		4
        /*00a8*/ 	.byte	0x04, 0x1c
        /*00aa*/ 	.short	(.L_29 - .L_28)


	//   ....[0]....
.L_28:
        /*00ac*/ 	.word	0x000000c0


	//   ....[1]....
        /*00b0*/ 	.word	0x00000520


	//----- nvinfo : EIATTR_CRS_STACK_SIZE
	.align		4
.L_29:
        /*00b4*/ 	.byte	0x04, 0x1e
        /*00b6*/ 	.short	(.L_31 - .L_30)
.L_30:
        /*00b8*/ 	.word	0x00000000


	//----- nvinfo : EIATTR_CBANK_PARAM_SIZE
	.align		4
.L_31:
        /*00bc*/ 	.byte	0x03, 0x19
        /*00be*/ 	.short	0x0038


	//----- nvinfo : EIATTR_PARAM_CBANK
	.align		4
        /*00c0*/ 	.byte	0x04, 0x0a
        /*00c2*/ 	.short	(.L_33 - .L_32)
	.align		4
.L_32:
        /*00c4*/ 	.word	index@(.nv.constant0.cuda_update_image)
        /*00c8*/ 	.short	0x0380
        /*00ca*/ 	.short	0x0038


	//----- nvinfo : EIATTR_SW_WAR
	.align		4
.L_33:
        /*00cc*/ 	.byte	0x04, 0x36
        /*00ce*/ 	.short	(.L_35 - .L_34)
.L_34:
        /*00d0*/ 	.word	0x00000008
.L_35:


//--------------------- .nv.callgraph             --------------------------
	.section	.nv.callgraph,"",@"SHT_CUDA_CALLGRAPH"
	.align	4
	.sectionentsize	8
	.align		4
        /*0000*/ 	.word	0x00000000
	.align		4
        /*0004*/ 	.word	0xffffffff
	.align		4
        /*0008*/ 	.word	0x00000000
	.align		4
        /*000c*/ 	.word	0xfffffffe
	.align		4
        /*0010*/ 	.word	0x00000000
	.align		4
        /*0014*/ 	.word	0xfffffffd
	.align		4
        /*0018*/ 	.word	0x00000000
	.align		4
        /*001c*/ 	.word	0xfffffffc


//--------------------- .text.cuda_update_image   --------------------------
	.section	.text.cuda_update_image,"ax",@progbits
	.align	128
        .global         cuda_update_image
        .type           cuda_update_image,@function
        .size           cuda_update_image,(.L_x_16 - cuda_update_image)
        .other          cuda_update_image,@"STO_CUDA_ENTRY STV_DEFAULT"
cuda_update_image:
.text.cuda_update_image:
[----:B------:R-:W-:Y:S01]  /*0000*/  LDC R1, c[0x0][0x37c] ;  /* 0x0000df00ff017b82 */ /* 0x000fe20000000800 */
[----:B------:R-:W0:Y:S07]  /*0010*/  S2R R0, SR_TID.Y ;  /* 0x0000000000007919 */ /* 0x000e2e0000002200 */
[----:B------:R-:W1:Y:S01]  /*0020*/  LDC R4, c[0x0][0x360] ;  /* 0x0000d800ff047b82 */ /* 0x000e620000000800 */
[----:B------:R-:W2:Y:S01]  /*0030*/  LDCU.U16 UR6, c[0x0][0x382] ;  /* 0x00007040ff0677ac */ /* 0x000ea20008000400 */
[----:B------:R-:W1:Y:S06]  /*0040*/  S2R R5, SR_TID.X ;  /* 0x0000000000057919 */ /* 0x000e6c0000002100 */
[----:B------:R-:W0:Y:S08]  /*0050*/  S2UR UR5, SR_CTAID.Y ;  /* 0x00000000000579c3 */ /* 0x000e300000002600 */
[----:B------:R-:W0:Y:S08]  /*0060*/  LDC R3, c[0x0][0x364] ;  /* 0x0000d900ff037b82 */ /* 0x000e300000000800 */
[----:B------:R-:W1:Y:S01]  /*0070*/  S2UR UR4, SR_CTAID.X ;  /* 0x00000000000479c3 */ /* 0x000e620000002500 */
[----:B0-----:R-:W-:-:S05]  /*0080*/  IMAD R3, R3, UR5, R0 ;  /* 0x0000000503037c24 */ /* 0x001fca000f8e0200 */
[----:B------:R-:W-:Y:S01]  /*0090*/  ISETP.NE.AND P0, PT, R3, RZ, PT ;  /* 0x000000ff0300720c */ /* 0x000fe20003f05270 */
[----:B-1----:R-:W-:-:S05]  /*00a0*/  IMAD R4, R4, UR4, R5 ;  /* 0x0000000404047c24 */ /* 0x002fca000f8e0205 */
[----:B--2---:R-:W-:-:S13]  /*00b0*/  ISETP.GE.OR P0, PT, R4, UR6, !P0 ;  /* 0x0000000604007c0c */ /* 0x004fda000c706670 */
[----:B------:R-:W-:Y:S05]  /*00c0*/  @P0 EXIT ;  /* 0x000000000000094d */ /* 0x000fea0003800000 */
[----:B------:R-:W0:Y:S01]  /*00d0*/  LDCU.64 UR4, c[0x0][0x380] ;  /* 0x00007000ff0477ac */ /* 0x000e220008000a00 */
[----:B------:R-:W-:Y:S01]  /*00e0*/  I2FP.F32.U32 R0, R3 ;  /* 0x0000000300007245 */ /* 0x000fe20000201000 */
[----:B------:R-:W1:Y:S01]  /*00f0*/  LDC.64 R6, c[0x0][0x390] ;  /* 0x0000e400ff067b82 */ /* 0x000e620000000a00 */
[----:B------:R-:W-:Y:S01]  /*0100*/  IADD3 R2, PT, PT, -R4, UR6, RZ ;  /* 0x0000000604027c10 */ /* 0x000fe2000fffe1ff */
[----:B------:R-:W2:Y:S06]  /*0110*/  LDCU.64 UR8, c[0x0][0x358] ;  /* 0x00006b00ff0877ac */ /* 0x000eac0008000a00 */
[----:B------:R-:W3:Y:S01]  /*0120*/  LDC R11, c[0x0][0x3a8] ;  /* 0x0000ea00ff0b7b82 */ /* 0x000ee20000000800 */
[----:B0-----:R-:W-:Y:S01]  /*0130*/  FMUL R5, R0, UR5 ;  /* 0x0000000500057c20 */ /* 0x001fe20008400000 */
[----:B------:R-:W-:Y:S01]  /*0140*/  I2FP.F32.S32 R0, R2 ;  /* 0x0000000200007245 */ /* 0x000fe20000201400 */
[----:B------:R-:W-:-:S02]  /*0150*/  ULOP3.LUT UR4, UR4, 0xffff, URZ, 0xc0, !UPT ;  /* 0x0000ffff04047892 */ /* 0x000fc4000f8ec0ff */
[----:B------:R-:W-:Y:S02]  /*0160*/  F2I.TRUNC.NTZ R2, R5 ;  /* 0x0000000500027305 */ /* 0x000fe4000020f100 */
[----:B------:R-:W-:-:S06]  /*0170*/  FMUL R8, R0, UR5 ;  /* 0x0000000500087c20 */ /* 0x000fcc0008400000 */
[----:B------:R-:W0:Y:S02]  /*0180*/  F2I.TRUNC.NTZ R9, R8 ;  /* 0x0000000800097305 */ /* 0x000e24000020f100 */
[----:B0-----:R-:W-:-:S04]  /*0190*/  IMAD R2, R2, UR4, R9 ;  /* 0x0000000402027c24 */ /* 0x001fc8000f8e0209 */
[----:B-1----:R-:W-:-:S05]  /*01a0*/  IMAD.WIDE R6, R2, 0x4, R6 ;  /* 0x0000000402067825 */ /* 0x002fca00078e0206 */
[----:B--2---:R-:W2:Y:S01]  /*01b0*/  LDG.E R0, desc[UR8][R6.64] ;  /* 0x0000000806007981 */ /* 0x004ea2000c1e1900 */
[----:B---3--:R-:W0:Y:S01]  /*01c0*/  MUFU.RCP R9, R11 ;  /* 0x0000000b00097308 */ /* 0x008e220000001000 */
[----:B------:R-:W-:Y:S01]  /*01d0*/  BSSY.RECONVERGENT B0, `(.L_x_0) ;  /* 0x000000c000007945 */ /* 0x000fe20003800200 */
[----:B------:R-:W-:Y:S02]  /*01e0*/  IMAD R4, R4, UR6, R3 ;  /* 0x0000000604047c24 */ /* 0x000fe4000f8e0203 */
[----:B0-----:R-:W-:-:S04]  /*01f0*/  FFMA R10, R9, -R11, 1 ;  /* 0x3f800000090a7423 */ /* 0x001fc8000000080b */
[----:B------:R-:W-:Y:S01]  /*0200*/  FFMA R9, R9, R10, R9 ;  /* 0x0000000a09097223 */ /* 0x000fe20000000009 */
[----:B--2---:R-:W0:Y:S03]  /*0210*/  FCHK P0, R0, R11 ;  /* 0x0000000b00007302 */ /* 0x004e260000000000 */
[----:B------:R-:W-:-:S04]  /*0220*/  FFMA R5, R0, R9, RZ ;  /* 0x0000000900057223 */ /* 0x000fc800000000ff */
[----:B------:R-:W-:-:S04]  /*0230*/  FFMA R8, R5, -R11, R0 ;  /* 0x8000000b05087223 */ /* 0x000fc80000000000 */
[----:B------:R-:W-:Y:S01]  /*0240*/  FFMA R5, R9, R8, R5 ;  /* 0x0000000809057223 */ /* 0x000fe20000000005 */
[----:B0-----:R-:W-:Y:S06]  /*0250*/  @!P0 BRA `(.L_x_1) ;  /* 0x00000000000c8947 */ /* 0x001fec0003800000 */
[----:B------:R-:W-:-:S07]  /*0260*/  MOV R6, 0x280 ;  /* 0x0000028000067802 */ /* 0x000fce0000000f00 */
[----:B------:R-:W-:Y:S05]  /*0270*/  CALL.REL.NOINC `($__internal_0_$__cuda_sm3x_div_rn_noftz_f32_slowpath) ;  /* 0x0000000000ac7944 */ /* 0x000fea0003c00000 */
[----:B------:R-:W-:-:S07]  /*0280*/  IMAD.MOV.U32 R5, RZ, RZ, R0 ;  /* 0x000000ffff057224 */ /* 0x000fce00078e0000 */
.L_x_1:
[----:B------:R-:W-:Y:S05]  /*0290*/  BSYNC.RECONVERGENT B0 ;  /* 0x0000000000007941 */ /* 0x000fea0003800200 */
.L_x_0:
[----:B------:R-:W0:Y:S02]  /*02a0*/  LDCU.64 UR4, c[0x0][0x3a0] ;  /* 0x00007400ff0477ac */ /* 0x000e240008000a00 */
[----:B0-----:R-:W-:-:S04]  /*02b0*/  IADD3 R6, P0, PT, R4, UR4, RZ ;  /* 0x0000000404067c10 */ /* 0x001fc8000ff1e0ff */
[----:B------:R-:W-:-:S05]  /*02c0*/  LEA.HI.X.SX32 R7, R4, UR5, 0x1, P0 ;  /* 0x0000000504077c11 */ /* 0x000fca00080f0eff */
[----:B------:R0:W2:Y:S01]  /*02d0*/  LDG.E.U8 R6, desc[UR8][R6.64] ;  /* 0x0000000806067981 */ /* 0x0000a2000c1e1100 */
[----:B------:R-:W-:Y:S01]  /*02e0*/  BSSY.RECONVERGENT B0, `(.L_x_2) ;  /* 0x000001c000007945 */ /* 0x000fe20003800200 */
[----:B------:R-:W-:Y:S02]  /*02f0*/  IMAD.MOV.U32 R0, RZ, RZ, 0x7f ;  /* 0x0000007fff007424 */ /* 0x000fe400078e00ff */
[----:B------:R-:W-:Y:S01]  /*0300*/  IMAD.MOV.U32 R9, RZ, RZ, 0x7f ;  /* 0x0000007fff097424 */ /* 0x000fe200078e00ff */
[----:B0-----:R-:W-:Y:S02]  /*0310*/  PRMT R7, RZ, 0x7610, R7 ;  /* 0x00007610ff077816 */ /* 0x001fe40000000007 */
[----:B--2---:R-:W-:-:S13]  /*0320*/  ISETP.NE.AND P0, PT, R6, RZ, PT ;  /* 0x000000ff0600720c */ /* 0x004fda0003f05270 */
[----:B------:R-:W-:Y:S05]  /*0330*/  @P0 BRA `(.L_x_3) ;  /* 0x0000000000580947 */ /* 0x000fea0003800000 */
[----:B------:R-:W0:Y:S02]  /*0340*/  LDC.64 R6, c[0x0][0x3b0] ;  /* 0x0000ec00ff067b82 */ /* 0x000e240000000a00 */
[----:B0-----:R-:W2:Y:S02]  /*0350*/  LDG.E.U8 R0, desc[UR8][R6.64] ;  /* 0x0000000806007981 */ /* 0x001ea4000c1e1100 */
[----:B--2---:R-:W-:Y:S02]  /*0360*/  ISETP.NE.AND P0, PT, R0, RZ, PT ;  /* 0x000000ff0000720c */ /* 0x004fe40003f05270 */
[----:B------:R-:W2:Y:S11]  /*0370*/  LDG.E.U8 R0, desc[UR8][R6.64+0x1] ;  /* 0x0000010806007981 */ /* 0x000eb6000c1e1100 */
[----:B------:R-:W0:Y:S02]  /*0380*/  @P0 LDC.64 R8, c[0x0][0x398] ;  /* 0x0000e600ff080b82 */ /* 0x000e240000000a00 */
[----:B0-----:R-:W-:-:S04]  /*0390*/  @P0 IADD3 R8, P1, PT, R2, R8, RZ ;  /* 0x0000000802080210 */ /* 0x001fc80007f3e0ff */
[----:B------:R-:W-:-:S05]  /*03a0*/  @P0 LEA.HI.X.SX32 R9, R2, R9, 0x1, P1 ;  /* 0x0000000902090211 */ /* 0x000fca00008f0eff */
[----:B------:R0:W3:Y:S01]  /*03b0*/  @P0 LDG.E.U8 R8, desc[UR8][R8.64] ;  /* 0x0000000808080981 */ /* 0x0000e2000c1e1100 */
[----:B------:R-:W-:-:S05]  /*03c0*/  FMNMX.NAN R5, R5, 1, PT ;  /* 0x3f80000005057809 */ /* 0x000fca0003820000 */
[----:B------:R-:W-:-:S06]  /*03d0*/  FMUL R5, R5, 255 ;  /* 0x437f000005057820 */ /* 0x000fcc0000400000 */
[----:B------:R-:W1:Y:S01]  /*03e0*/  F2I.U32.TRUNC.NTZ R5, R5 ;  /* 0x0000000500057305 */ /* 0x000e62000020f000 */
[----:B0-----:R-:W-:Y:S02]  /*03f0*/  PRMT R9, RZ, 0x7610, R9 ;  /* 0x00007610ff097816 */ /* 0x001fe40000000009 */
[----:B--2---:R-:W-:Y:S02]  /*0400*/  ISETP.NE.AND P3, PT, R0, RZ, PT ;  /* 0x000000ff0000720c */ /* 0x004fe40003f65270 */
[----:B------:R-:W-:Y:S02]  /*0410*/  PRMT R0, RZ, 0x7610, R0 ;  /* 0x00007610ff007816 */ /* 0x000fe40000000000 */
[----:B-1----:R-:W-:-:S04]  /*0420*/  SEL R10, R5, RZ, P3 ;  /* 0x000000ff050a7207 */ /* 0x002fc80001800000 */
[----:B------:R-:W-:Y:S02]  /*0430*/  PRMT R7, R10, 0x7610, R7 ;  /* 0x000076100a077816 */ /* 0x000fe40000000007 */
[C---:B---3--:R-:W-:Y:S02]  /*0440*/  @P0 ISETP.NE.AND P1, PT, R8.reuse, 0x1, PT ;  /* 0x000000010800080c */ /* 0x048fe40003f25270 */
[----:B------:R-:W-:Y:S02]  /*0450*/  @P0 ISETP.NE.AND P2, PT, R8, 0x2, PT ;  /* 0x000000020800080c */ /* 0x000fe40003f45270 */
[----:B------:R-:W-:Y:S02]  /*0460*/  @P0 SEL R2, RZ, 0x64, P1 ;  /* 0x00000064ff020807 */ /* 0x000fe40000800000 */
[----:B------:R-:W-:Y:S02]  /*0470*/  @P0 SEL R3, RZ, 0xffffffff, P2 ;  /* 0xffffffffff030807 */ /* 0x000fe40001000000 */
[----:B------:R-:W-:-:S02]  /*0480*/  @P0 PRMT R0, R2, 0x7610, R0 ;  /* 0x0000761002000816 */ /* 0x000fc40000000000 */
[----:B------:R-:W-:-:S07]  /*0490*/  @P0 PRMT R9, R3, 0x7610, R9 ;  /* 0x0000761003090816 */ /* 0x000fce0000000009 */
.L_x_3:
[----:B------:R-:W-:Y:S05]  /*04a0*/  BSYNC.RECONVERGENT B0 ;  /* 0x0000000000007941 */ /* 0x000fea0003800200 */
.L_x_2:
[----:B------:R-:W0:Y:S01]  /*04b0*/  LDCU.64 UR4, c[0x0][0x388] ;  /* 0x00007100ff0477ac */ /* 0x000e220008000a00 */
[----:B------:R-:W-:-:S05]  /*04c0*/  IMAD.SHL.U32 R4, R4, 0x4, RZ ;  /* 0x0000000404047824 */ /* 0x000fca00078e00ff */
[----:B0-----:R-:W-:-:S04]  /*04d0*/  IADD3 R2, P0, PT, R4, UR4, RZ ;  /* 0x0000000404027c10 */ /* 0x001fc8000ff1e0ff */
[----:B------:R-:W-:-:S05]  /*04e0*/  LEA.HI.X.SX32 R3, R4, UR5, 0x1, P0 ;  /* 0x0000000504037c11 */ /* 0x000fca00080f0eff */
[----:B------:R-:W-:Y:S04]  /*04f0*/  STG.E.U8 desc[UR8][R2.64], R9 ;  /* 0x0000000902007986 */ /* 0x000fe8000c101108 */
[----:B------:R-:W-:Y:S04]  /*0500*/  STG.E.U8 desc[UR8][R2.64+0x1], R0 ;  /* 0x0000010002007986 */ /* 0x000fe8000c101108 */
[----:B------:R-:W-:Y:S01]  /*0510*/  STG.E.U8 desc[UR8][R2.64+0x2], R7 ;  /* 0x0000020702007986 */ /* 0x000fe2000c101108 */
[----:B------:R-:W-:Y:S05]  /*0520*/  EXIT ;  /* 0x000000000000794d */ /* 0x000fea0003800000 */
        .weak           $__internal_0_$__cuda_sm3x_div_rn_noftz_f32_slowpath
        .type           $__internal_0_$__cuda_sm3x_div_rn_noftz_f32_slowpath,@function
        .size           $__internal_0_$__cuda_sm3x_div_rn_noftz_f32_slowpath,(.L_x_16 - $__internal_0_$__cuda_sm3x_div_rn_noftz_f32_slowpath)
$__internal_0_$__cuda_sm3x_div_rn_noftz_f32_slowpath:
[----:B------:R-:W0:Y:S01]  /*0530*/  LDC R3, c[0x0][0x3a8] ;  /* 0x0000ea00ff037b82 */ /* 0x000e220000000800 */
[--C-:B------:R-:W-:Y:S01]  /*0540*/  SHF.R.U32.HI R5, RZ, 0x17, R0.reuse ;  /* 0x00000017ff057819 */ /* 0x100fe20000011600 */
[----:B------:R-:W1:Y:S01]  /*0550*/  LDCU UR4, c[0x0][0x3a8] ;  /* 0x00007500ff0477ac */ /* 0x000e620008000800 */
[----:B------:R-:W-:Y:S01]  /*0560*/  BSSY.RECONVERGENT B1, `(.L_x_4) ;  /* 0x0000064000017945 */ /* 0x000fe20003800200 */
[----:B------:R-:W-:Y:S01]  /*0570*/  IMAD.MOV.U32 R8, RZ, RZ, R0 ;  /* 0x000000ffff087224 */ /* 0x000fe200078e0000 */
[----:B------:R-:W-:-:S05]  /*0580*/  LOP3.LUT R5, R5, 0xff, RZ, 0xc0, !PT ;  /* 0x000000ff05057812 */ /* 0x000fca00078ec0ff */
[----:B------:R-:W-:Y:S02]  /*0590*/  VIADD R11, R5, 0xffffffff ;  /* 0xffffffff050b7836 */ /* 0x000fe40000000000 */
[----:B-1----:R-:W-:Y:S01]  /*05a0*/  IMAD.U32 R9, RZ, RZ, UR4 ;  /* 0x00000004ff097e24 */ /* 0x002fe2000f8e00ff */
[----:B0-----:R-:W-:-:S04]  /*05b0*/  SHF.R.U32.HI R7, RZ, 0x17, R3 ;  /* 0x00000017ff077819 */ /* 0x001fc80000011603 */
[----:B------:R-:W-:-:S05]  /*05c0*/  LOP3.LUT R7, R7, 0xff, RZ, 0xc0, !PT ;  /* 0x000000ff07077812 */ /* 0x000fca00078ec0ff */
[----:B------:R-:W-:-:S05]  /*05d0*/  VIADD R12, R7, 0xffffffff ;  /* 0xffffffff070c7836 */ /* 0x000fca0000000000 */
[----:B------:R-:W-:-:S04]  /*05e0*/  ISETP.GT.U32.AND P0, PT, R12, 0xfd, PT ;  /* 0x000000fd0c00780c */ /* 0x000fc80003f04070 */
[----:B------:R-:W-:-:S13]  /*05f0*/  ISETP.GT.U32.OR P0, PT, R11, 0xfd, P0 ;  /* 0x000000fd0b00780c */ /* 0x000fda0000704470 */
[----:B------:R-:W-:Y:S01]  /*0600*/  @!P0 IMAD.MOV.U32 R10, RZ, RZ, RZ ;  /* 0x000000ffff0a8224 */ /* 0x000fe200078e00ff */
[----:B------:R-:W-:Y:S06]  /*0610*/  @!P0 BRA `(.L_x_5) ;  /* 0x00000000005c8947 */ /* 0x000fec0003800000 */
[----:B------:R-:W-:Y:S02]  /*0620*/  FSETP.GTU.FTZ.AND P1, PT, |R3|, +INF , PT ;  /* 0x7f8000000300780b */ /* 0x000fe40003f3c200 */
[----:B------:R-:W-:-:S04]  /*0630*/  FSETP.GTU.FTZ.AND P0, PT, |R0|, +INF , PT ;  /* 0x7f8000000000780b */ /* 0x000fc80003f1c200 */
[----:B------:R-:W-:-:S13]  /*0640*/  PLOP3.LUT P0, PT, P0, P1, PT, 0xf8, 0x8f ;  /* 0x00000000008f781c */ /* 0x000fda0000703f70 */
[----:B------:R-:W-:Y:S05]  /*0650*/  @P0 BRA `(.L_x_6) ;  /* 0x00000004004c0947 */ /* 0x000fea0003800000 */
[----:B------:R-:W-:-:S13]  /*0660*/  LOP3.LUT P0, RZ, R9, 0x7fffffff, R8, 0xc8, !PT ;  /* 0x7fffffff09ff7812 */ /* 0x000fda000780c808 */
[----:B------:R-:W-:Y:S05]  /*0670*/  @!P0 BRA `(.L_x_7) ;  /* 0x00000004003c8947 */ /* 0x000fea0003800000 */
[C---:B------:R-:W-:Y:S02]  /*0680*/  FSETP.NEU.FTZ.AND P2, PT, |R0|.reuse, +INF , PT ;  /* 0x7f8000000000780b */ /* 0x040fe40003f5d200 */
[----:B------:R-:W-:Y:S02]  /*0690*/  FSETP.NEU.FTZ.AND P1, PT, |R3|, +INF , PT ;  /* 0x7f8000000300780b */ /* 0x000fe40003f3d200 */
[----:B------:R-:W-:-:S11]  /*06a0*/  FSETP.NEU.FTZ.AND P0, PT, |R0|, +INF , PT ;  /* 0x7f8000000000780b */ /* 0x000fd60003f1d200 */
[----:B------:R-:W-:Y:S05]  /*06b0*/  @!P1 BRA !P2, `(.L_x_7) ;  /* 0x00000004002c9947 */ /* 0x000fea0005000000 */
[----:B------:R-:W-:-:S04]  /*06c0*/  LOP3.LUT P2, RZ, R8, 0x7fffffff, RZ, 0xc0, !PT ;  /* 0x7fffffff08ff7812 */ /* 0x000fc8000784c0ff */
[----:B------:R-:W-:-:S13]  /*06d0*/  PLOP3.LUT P1, PT, P1, P2, PT, 0x2f, 0xf2 ;  /* 0x0000000000f2781c */ /* 0x000fda0000f24577 */
[----:B------:R-:W-:Y:S05]  /*06e0*/  @P1 BRA `(.L_x_8) ;  /* 0x0000000400181947 */ /* 0x000fea0003800000 */
[----:B------:R-:W-:-:S04]  /*06f0*/  LOP3.LUT P1, RZ, R9, 0x7fffffff, RZ, 0xc0, !PT ;  /* 0x7fffffff09ff7812 */ /* 0x000fc8000782c0ff */
[----:B------:R-:W-:-:S13]  /*0700*/  PLOP3.LUT P0, PT, P0, P1, PT, 0x2f, 0xf2 ;  /* 0x0000000000f2781c */ /* 0x000fda0000702577 */
[----:B------:R-:W-:Y:S05]  /*0710*/  @P0 BRA `(.L_x_9) ;  /* 0x0000000400000947 */ /* 0x000fea0003800000 */
[----:B------:R-:W-:Y:S02]  /*0720*/  ISETP.GE.AND P0, PT, R11, RZ, PT ;  /* 0x000000ff0b00720c */ /* 0x000fe40003f06270 */
[----:B------:R-:W-:-:S11]  /*0730*/  ISETP.GE.AND P1, PT, R12, RZ, PT ;  /* 0x000000ff0c00720c */ /* 0x000fd60003f26270 */
[----:B------:R-:W-:Y:S02]  /*0740*/  @P0 IMAD.MOV.U32 R10, RZ, RZ, RZ ;  /* 0x000000ffff0a0224 */ /* 0x000fe400078e00ff */
[----:B------:R-:W-:Y:S01]  /*0750*/  @!P0 FFMA R8, R0, 1.84467440737095516160e+19, RZ ;  /* 0x5f80000000088823 */ /* 0x000fe200000000ff */
[----:B------:R-:W-:Y:S02]  /*0760*/  @!P0 IMAD.MOV.U32 R10, RZ, RZ, -0x40 ;  /* 0xffffffc0ff0a8424 */ /* 0x000fe400078e00ff */
[----:B------:R-:W-:Y:S02]  /*0770*/  @!P1 FFMA R9, R3, 1.84467440737095516160e+19, RZ ;  /* 0x5f80000003099823 */ /* 0x000fe400000000ff */
[----:B------:R-:W-:-:S07]  /*0780*/  @!P1 VIADD R10, R10, 0x40 ;  /* 0x000000400a0a9836 */ /* 0x000fce0000000000 */
.L_x_5:
[----:B------:R-:W-:Y:S01]  /*0790*/  LEA R0, R7, 0xc0800000, 0x17 ;  /* 0xc080000007007811 */ /* 0x000fe200078eb8ff */
[----:B------:R-:W-:Y:S01]  /*07a0*/  VIADD R5, R5, 0xffffff81 ;  /* 0xffffff8105057836 */ /* 0x000fe20000000000 */
[----:B------:R-:W-:Y:S03]  /*07b0*/  BSSY.RECONVERGENT B2, `(.L_x_10) ;  /* 0x0000035000027945 */ /* 0x000fe60003800200 */
[----:B------:R-:W-:Y:S02]  /*07c0*/  IMAD.IADD R9, R9, 0x1, -R0 ;  /* 0x0000000109097824 */ /* 0x000fe400078e0a00 */
[C---:B------:R-:W-:Y:S01]  /*07d0*/  IMAD R0, R5.reuse, -0x800000, R8 ;  /* 0xff80000005007824 */ /* 0x040fe200078e0208 */
[----:B------:R-:W-:Y:S01]  /*07e0*/  IADD3 R5, PT, PT, R5, 0x7f, -R7 ;  /* 0x0000007f05057810 */ /* 0x000fe20007ffe807 */
[----:B------:R-:W0:Y:S01]  /*07f0*/  MUFU.RCP R3, R9 ;  /* 0x0000000900037308 */ /* 0x000e220000001000 */
[----:B------:R-:W-:-:S03]  /*0800*/  FADD.FTZ R11, -R9, -RZ ;  /* 0x800000ff090b7221 */ /* 0x000fc60000010100 */
[----:B------:R-:W-:Y:S02]  /*0810*/  IMAD.IADD R5, R5, 0x1, R10 ;  /* 0x0000000105057824 */ /* 0x000fe400078e020a */
[----:B0-----:R-:W-:-:S04]  /*0820*/  FFMA R12, R3, R11, 1 ;  /* 0x3f800000030c7423 */ /* 0x001fc8000000000b */
[----:B------:R-:W-:-:S04]  /*0830*/  FFMA R12, R3, R12, R3 ;  /* 0x0000000c030c7223 */ /* 0x000fc80000000003 */
[----:B------:R-:W-:-:S04]  /*0840*/  FFMA R3, R0, R12, RZ ;  /* 0x0000000c00037223 */ /* 0x000fc800000000ff */
[----:B------:R-:W-:-:S04]  /*0850*/  FFMA R8, R11, R3, R0 ;  /* 0x000000030b087223 */ /* 0x000fc80000000000 */
[----:B------:R-:W-:-:S04]  /*0860*/  FFMA R13, R12, R8, R3 ;  /* 0x000000080c0d7223 */ /* 0x000fc80000000003 */
[----:B------:R-:W-:-:S04]  /*0870*/  FFMA R8, R11, R13, R0 ;  /* 0x0000000d0b087223 */ /* 0x000fc80000000000 */
[----:B------:R-:W-:-:S05]  /*0880*/  FFMA R0, R12, R8, R13 ;  /* 0x000000080c007223 */ /* 0x000fca000000000d */
[----:B------:R-:W-:-:S04]  /*0890*/  SHF.R.U32.HI R3, RZ, 0x17, R0 ;  /* 0x00000017ff037819 */ /* 0x000fc80000011600 */
[----:B------:R-:W-:-:S05]  /*08a0*/  LOP3.LUT R3, R3, 0xff, RZ, 0xc0, !PT ;  /* 0x000000ff03037812 */ /* 0x000fca00078ec0ff */
[----:B------:R-:W-:-:S04]  /*08b0*/  IMAD.IADD R7, R3, 0x1, R5 ;  /* 0x0000000103077824 */ /* 0x000fc800078e0205 */
[----:B------:R-:W-:-:S05]  /*08c0*/  VIADD R3, R7, 0xffffffff ;  /* 0xffffffff07037836 */ /* 0x000fca0000000000 */
[----:B------:R-:W-:-:S13]  /*08d0*/  ISETP.GE.U32.AND P0, PT, R3, 0xfe, PT ;  /* 0x000000fe0300780c */ /* 0x000fda0003f06070 */
[----:B------:R-:W-:Y:S05]  /*08e0*/  @!P0 BRA `(.L_x_11) ;  /* 0x0000000000808947 */ /* 0x000fea0003800000 */
[----:B------:R-:W-:-:S13]  /*08f0*/  ISETP.GT.AND P0, PT, R7, 0xfe, PT ;  /* 0x000000fe0700780c */ /* 0x000fda0003f04270 */
[----:B------:R-:W-:Y:S05]  /*0900*/  @P0 BRA `(.L_x_12) ;  /* 0x00000000006c0947 */ /* 0x000fea0003800000 */
[----:B------:R-:W-:-:S13]  /*0910*/  ISETP.GE.AND P0, PT, R7, 0x1, PT ;  /* 0x000000010700780c */ /* 0x000fda0003f06270 */
[----:B------:R-:W-:Y:S05]  /*0920*/  @P0 BRA `(.L_x_13) ;  /* 0x0000000000740947 */ /* 0x000fea0003800000 */
[----:B------:R-:W-:Y:S02]  /*0930*/  ISETP.GE.AND P0, PT, R7, -0x18, PT ;  /* 0xffffffe80700780c */ /* 0x000fe40003f06270 */
[----:B------:R-:W-:-:S11]  /*0940*/  LOP3.LUT R0, R0, 0x80000000, RZ, 0xc0, !PT ;  /* 0x8000000000007812 */ /* 0x000fd600078ec0ff */
[----:B------:R-:W-:Y:S05]  /*0950*/  @!P0 BRA `(.L_x_13) ;  /* 0x0000000000688947 */ /* 0x000fea0003800000 */
[CC--:B------:R-:W-:Y:S01]  /*0960*/  FFMA.RZ R3, R12.reuse, R8.reuse, R13 ;  /* 0x000000080c037223 */ /* 0x0c0fe2000000c00d */
[C---:B------:R-:W-:Y:S01]  /*0970*/  VIADD R10, R7.reuse, 0x20 ;  /* 0x00000020070a7836 */ /* 0x040fe20000000000 */
[C---:B------:R-:W-:Y:S02]  /*0980*/  ISETP.NE.AND P2, PT, R7.reuse, RZ, PT ;  /* 0x000000ff0700720c */ /* 0x040fe40003f45270 */
[----:B------:R-:W-:Y:S01]  /*0990*/  ISETP.NE.AND P1, PT, R7, RZ, PT ;  /* 0x000000ff0700720c */ /* 0x000fe20003f25270 */
[----:B------:R-:W-:Y:S01]  /*09a0*/  IMAD.MOV R7, RZ, RZ, -R7 ;  /* 0x000000ffff077224 */ /* 0x000fe200078e0a07 */
[----:B------:R-:W-:Y:S01]  /*09b0*/  LOP3.LUT R5, R3, 0x7fffff, RZ, 0xc0, !PT ;  /* 0x007fffff03057812 */ /* 0x000fe200078ec0ff */
[CCC-:B------:R-:W-:Y:S01]  /*09c0*/  FFMA.RP R3, R12.reuse, R8.reuse, R13.reuse ;  /* 0x000000080c037223 */ /* 0x1c0fe2000000800d */
[----:B------:R-:W-:Y:S02]  /*09d0*/  FFMA.RM R8, R12, R8, R13 ;  /* 0x000000080c087223 */ /* 0x000fe4000000400d */
[----:B------:R-:W-:-:S03]  /*09e0*/  LOP3.LUT R5, R5, 0x800000, RZ, 0xfc, !PT ;  /* 0x0080000005057812 */ /* 0x000fc600078efcff */
[----:B------:R-:W-:Y:S02]  /*09f0*/  FSETP.NEU.FTZ.AND P0, PT, R3, R8, PT ;  /* 0x000000080300720b */ /* 0x000fe40003f1d000 */
[----:B------:R-:W-:Y:S02]  /*0a00*/  SHF.L.U32 R10, R5, R10, RZ ;  /* 0x0000000a050a7219 */ /* 0x000fe400000006ff */
[----:B------:R-:W-:Y:S02]  /*0a10*/  SEL R8, R7, RZ, P2 ;  /* 0x000000ff07087207 */ /* 0x000fe40001000000 */
[----:B------:R-:W-:Y:S02]  /*0a20*/  ISETP.NE.AND P1, PT, R10, RZ, P1 ;  /* 0x000000ff0a00720c */ /* 0x000fe40000f25270 */
[----:B------:R-:W-:Y:S02]  /*0a30*/  SHF.R.U32.HI R8, RZ, R8, R5 ;  /* 0x00000008ff087219 */ /* 0x000fe40000011605 */
[----:B------:R-:W-:-:S02]  /*0a40*/  PLOP3.LUT P0, PT, P0, P1, PT, 0xf8, 0x8f ;  /* 0x00000000008f781c */ /* 0x000fc40000703f70 */
[----:B------:R-:W-:Y:S02]  /*0a50*/  SHF.R.U32.HI R10, RZ, 0x1, R8 ;  /* 0x00000001ff0a7819 */ /* 0x000fe40000011608 */
[----:B------:R-:W-:-:S04]  /*0a60*/  SEL R3, RZ, 0x1, !P0 ;  /* 0x00000001ff037807 */ /* 0x000fc80004000000 */
[----:B------:R-:W-:-:S04]  /*0a70*/  LOP3.LUT R3, R3, 0x1, R10, 0xf8, !PT ;  /* 0x0000000103037812 */ /* 0x000fc800078ef80a */
[----:B------:R-:W-:-:S05]  /*0a80*/  LOP3.LUT R3, R3, R8, RZ, 0xc0, !PT ;  /* 0x0000000803037212 */ /* 0x000fca00078ec0ff */
[----:B------:R-:W-:-:S05]  /*0a90*/  IMAD.IADD R3, R10, 0x1, R3 ;  /* 0x000000010a037824 */ /* 0x000fca00078e0203 */
[----:B------:R-:W-:Y:S01]  /*0aa0*/  LOP3.LUT R0, R3, R0, RZ, 0xfc, !PT ;  /* 0x0000000003007212 */ /* 0x000fe200078efcff */
[----:B------:R-:W-:Y:S06]  /*0ab0*/  BRA `(.L_x_13) ;  /* 0x0000000000107947 */ /* 0x000fec0003800000 */
.L_x_12:
[----:B------:R-:W-:-:S04]  /*0ac0*/  LOP3.LUT R0, R0, 0x80000000, RZ, 0xc0, !PT ;  /* 0x8000000000007812 */ /* 0x000fc800078ec0ff */
[----:B------:R-:W-:Y:S01]  /*0ad0*/  LOP3.LUT R0, R0, 0x7f800000, RZ, 0xfc, !PT ;  /* 0x7f80000000007812 */ /* 0x000fe200078efcff */
[----:B------:R-:W-:Y:S06]  /*0ae0*/  BRA `(.L_x_13) ;  /* 0x0000000000047947 */ /* 0x000fec0003800000 */
.L_x_11:
[----:B------:R-:W-:-:S07]  /*0af0*/  IMAD R0, R5, 0x800000, R0 ;  /* 0x0080000005007824 */ /* 0x000fce00078e0200 */
.L_x_13:
[----:B------:R-:W-:Y:S05]  /*0b00*/  BSYNC.RECONVERGENT B2 ;  /* 0x0000000000027941 */ /* 0x000fea0003800200 */
.L_x_10:
[----:B------:R-:W-:Y:S05]  /*0b10*/  BRA `(.L_x_14) ;  /* 0x0000000000207947 */ /* 0x000fea0003800000 */
.L_x_9:
[----:B------:R-:W-:-:S04]  /*0b20*/  LOP3.LUT R0, R9, 0x80000000, R8, 0x48, !PT ;  /* 0x8000000009007812 */ /* 0x000fc800078e4808 */
[----:B------:R-:W-:Y:S01]  /*0b30*/  LOP3.LUT R0, R0, 0x7f800000, RZ, 0xfc, !PT ;  /* 0x7f80000000007812 */ /* 0x000fe200078efcff */
[----:B------:R-:W-:Y:S06]  /*0b40*/  BRA `(.L_x_14) ;  /* 0x0000000000147947 */ /* 0x000fec0003800000 */
.L_x_8:
[----:B------:R-:W-:Y:S01]  /*0b50*/  LOP3.LUT R0, R9, 0x80000000, R8, 0x48, !PT ;  /* 0x8000000009007812 */ /* 0x000fe200078e4808 */
[----:B------:R-:W-:Y:S06]  /*0b60*/  BRA `(.L_x_14) ;  /* 0x00000000000c7947 */ /* 0x000fec0003800000 */
.L_x_7:
[----:B------:R-:W0:Y:S01]  /*0b70*/  MUFU.RSQ R0, -QNAN ;  /* 0xffc0000000007908 */ /* 0x000e220000001400 */
[----:B------:R-:W-:Y:S05]  /*0b80*/  BRA `(.L_x_14) ;  /* 0x0000000000047947 */ /* 0x000fea0003800000 */
.L_x_6:
[----:B------:R-:W-:-:S07]  /*0b90*/  FADD.FTZ R0, R0, R3 ;  /* 0x0000000300007221 */ /* 0x000fce0000010000 */
.L_x_14:
[----:B------:R-:W-:Y:S05]  /*0ba0*/  BSYNC.RECONVERGENT B1 ;  /* 0x0000000000017941 */ /* 0x000fea0003800200 */
.L_x_4:
[----:B------:R-:W-:-:S04]  /*0bb0*/  IMAD.MOV.U32 R7, RZ, RZ, 0x0 ;  /* 0x00000000ff077424 */ /* 0x000fc800078e00ff */
[----:B0-----:R-:W-:Y:S05]  /*0bc0*/  RET.REL.NODEC R6 `(cuda_update_image) ;  /* 0xfffffff4060c7950 */ /* 0x001fea0003c3ffff */
.L_x_15:
[----:B------:R-:W-:-:S00]  /*0bd0*/  BRA `(.L_x_15) ;  /* 0xfffffffc00fc7947 */ /* 0x000fc0000383ffff */
[----:B------:R-:W-:-:S00]  /*0be0*/  NOP ;  /* 0x0000000000007918 */ /* 0x000fc00000000000 */
        /* <DEDUP_REMOVED lines=9> */
.L_x_16:


//--------------------- .nv.shared.reserved.0     --------------------------
	.section	.nv.shared.reserved.0,"aw",@nobits
	.weak		__nv_reservedSMEM_offset_0_alias
	.size		__nv_reservedSMEM_offset_0_alias, 0, 64
	.other		__nv_reservedSMEM_offset_0_alias,@"STO_CUDA_RESERVED_SHARED STV_DEFAULT"
__nv_reservedSMEM_offset_0_alias:
	.zero		0
	.zero		64


//--------------------- .nv.constant0.cuda_update_image --------------------------
	.section	.nv.constant0.cuda_update_image,"a",@progbits
	.sectionflags	@""
	.align	4
.nv.constant0.cuda_update_image:
	.zero		952


//--------------------- SYMBOLS --------------------------

	.type		.nv.reservedSmem.offset0,@object
	.size		.nv.reservedSmem.offset0,0x4
